//
// Generated by NVIDIA NVVM Compiler
//
// Compiler Build ID: CL-36424714
// Cuda compilation tools, release 13.0, V13.0.88
// Based on NVVM 20.0.0
//

.version 9.0
.target sm_100
.address_size 64

	// .globl	Sum
// _ZZ3SumiPKfPfE12temp_storage has been demoted
.global .align 1 .b8 _ZN29_INTERNAL_b2167a01_4_k_cu_Sum4cuda3std3__431_GLOBAL__N__b2167a01_4_k_cu_Sum6ignoreE[1];
.global .align 1 .b8 _ZN29_INTERNAL_b2167a01_4_k_cu_Sum4cuda3std3__45__cpo5beginE[1];
.global .align 1 .b8 _ZN29_INTERNAL_b2167a01_4_k_cu_Sum4cuda3std3__45__cpo3endE[1];
.global .align 1 .b8 _ZN29_INTERNAL_b2167a01_4_k_cu_Sum4cuda3std3__45__cpo6cbeginE[1];
.global .align 1 .b8 _ZN29_INTERNAL_b2167a01_4_k_cu_Sum4cuda3std3__45__cpo4cendE[1];
.global .align 1 .b8 _ZN29_INTERNAL_b2167a01_4_k_cu_Sum4cuda3std3__45__cpo6rbeginE[1];
.global .align 1 .b8 _ZN29_INTERNAL_b2167a01_4_k_cu_Sum4cuda3std3__45__cpo4rendE[1];
.global .align 1 .b8 _ZN29_INTERNAL_b2167a01_4_k_cu_Sum4cuda3std3__45__cpo7crbeginE[1];
.global .align 1 .b8 _ZN29_INTERNAL_b2167a01_4_k_cu_Sum4cuda3std3__45__cpo5crendE[1];
.global .align 1 .b8 _ZN29_INTERNAL_b2167a01_4_k_cu_Sum4cuda3std3__419piecewise_constructE[1];
.global .align 1 .b8 _ZN29_INTERNAL_b2167a01_4_k_cu_Sum4cuda3std3__48in_placeE[1];
.global .align 1 .b8 _ZN29_INTERNAL_b2167a01_4_k_cu_Sum4cuda3std3__420unreachable_sentinelE[1];
.global .align 1 .b8 _ZN29_INTERNAL_b2167a01_4_k_cu_Sum4cuda3std3__47nulloptE[1];
.global .align 1 .b8 _ZN29_INTERNAL_b2167a01_4_k_cu_Sum4cuda3std3__48unexpectE[1];
.global .align 1 .b8 _ZN29_INTERNAL_b2167a01_4_k_cu_Sum4cuda3std6ranges3__45__cpo4swapE[1];
.global .align 1 .b8 _ZN29_INTERNAL_b2167a01_4_k_cu_Sum4cuda3std6ranges3__45__cpo9iter_moveE[1];
.global .align 1 .b8 _ZN29_INTERNAL_b2167a01_4_k_cu_Sum4cuda3std6ranges3__45__cpo5beginE[1];
.global .align 1 .b8 _ZN29_INTERNAL_b2167a01_4_k_cu_Sum4cuda3std6ranges3__45__cpo3endE[1];
.global .align 1 .b8 _ZN29_INTERNAL_b2167a01_4_k_cu_Sum4cuda3std6ranges3__45__cpo6cbeginE[1];
.global .align 1 .b8 _ZN29_INTERNAL_b2167a01_4_k_cu_Sum4cuda3std6ranges3__45__cpo4cendE[1];
.global .align 1 .b8 _ZN29_INTERNAL_b2167a01_4_k_cu_Sum4cuda3std6ranges3__45__cpo7advanceE[1];
.global .align 1 .b8 _ZN29_INTERNAL_b2167a01_4_k_cu_Sum4cuda3std6ranges3__45__cpo9iter_swapE[1];
.global .align 1 .b8 _ZN29_INTERNAL_b2167a01_4_k_cu_Sum4cuda3std6ranges3__45__cpo4nextE[1];
.global .align 1 .b8 _ZN29_INTERNAL_b2167a01_4_k_cu_Sum4cuda3std6ranges3__45__cpo4prevE[1];
.global .align 1 .b8 _ZN29_INTERNAL_b2167a01_4_k_cu_Sum4cuda3std6ranges3__45__cpo4dataE[1];
.global .align 1 .b8 _ZN29_INTERNAL_b2167a01_4_k_cu_Sum4cuda3std6ranges3__45__cpo5cdataE[1];
.global .align 1 .b8 _ZN29_INTERNAL_b2167a01_4_k_cu_Sum4cuda3std6ranges3__45__cpo4sizeE[1];
.global .align 1 .b8 _ZN29_INTERNAL_b2167a01_4_k_cu_Sum4cuda3std6ranges3__45__cpo5ssizeE[1];
.global .align 1 .b8 _ZN29_INTERNAL_b2167a01_4_k_cu_Sum4cuda3std6ranges3__45__cpo8distanceE[1];
.global .align 1 .b8 _ZN29_INTERNAL_b2167a01_4_k_cu_Sum6thrust24THRUST_300001_SM_1000_NS6system6detail10sequential3seqE[1];
.global .align 1 .b8 _ZN29_INTERNAL_b2167a01_4_k_cu_Sum6thrust24THRUST_300001_SM_1000_NS12placeholders2_1E[1];
.global .align 1 .b8 _ZN29_INTERNAL_b2167a01_4_k_cu_Sum6thrust24THRUST_300001_SM_1000_NS12placeholders2_2E[1];
.global .align 1 .b8 _ZN29_INTERNAL_b2167a01_4_k_cu_Sum6thrust24THRUST_300001_SM_1000_NS12placeholders2_3E[1];
.global .align 1 .b8 _ZN29_INTERNAL_b2167a01_4_k_cu_Sum6thrust24THRUST_300001_SM_1000_NS12placeholders2_4E[1];
.global .align 1 .b8 _ZN29_INTERNAL_b2167a01_4_k_cu_Sum6thrust24THRUST_300001_SM_1000_NS12placeholders2_5E[1];
.global .align 1 .b8 _ZN29_INTERNAL_b2167a01_4_k_cu_Sum6thrust24THRUST_300001_SM_1000_NS12placeholders2_6E[1];
.global .align 1 .b8 _ZN29_INTERNAL_b2167a01_4_k_cu_Sum6thrust24THRUST_300001_SM_1000_NS12placeholders2_7E[1];
.global .align 1 .b8 _ZN29_INTERNAL_b2167a01_4_k_cu_Sum6thrust24THRUST_300001_SM_1000_NS12placeholders2_8E[1];
.global .align 1 .b8 _ZN29_INTERNAL_b2167a01_4_k_cu_Sum6thrust24THRUST_300001_SM_1000_NS12placeholders2_9E[1];
.global .align 1 .b8 _ZN29_INTERNAL_b2167a01_4_k_cu_Sum6thrust24THRUST_300001_SM_1000_NS12placeholders3_10E[1];

.visible .entry Sum(
	.param .u32 Sum_param_0,
	.param .u64 .ptr .align 1 Sum_param_1,
	.param .u64 .ptr .align 1 Sum_param_2
)
{
	.reg .pred 	%p<10>;
	.reg .b32 	%r<44>;
	.reg .b32 	%f<39>;
	.reg .b64 	%rd<9>;
	// demoted variable
	.shared .align 4 .b8 _ZZ3SumiPKfPfE12temp_storage[44];
	ld.param.u32 	%r8, [Sum_param_0];
	ld.param.u64 	%rd3, [Sum_param_1];
	ld.param.u64 	%rd2, [Sum_param_2];
	cvta.to.global.u64 	%rd1, %rd3;
	mov.u32 	%r9, %ctaid.x;
	mov.u32 	%r10, %ntid.x;
	mov.u32 	%r1, %tid.x;
	mad.lo.s32 	%r11, %r9, %r10, %r1;
	mul.wide.s32 	%rd4, %r11, 4;
	add.s64 	%rd5, %rd1, %rd4;
	ld.global.f32 	%f37, [%rd5];
	mov.u32 	%r12, %nctaid.x;
	mul.lo.s32 	%r2, %r12, %r10;
	add.s32 	%r43, %r11, %r2;
	setp.ge.s32 	%p1, %r43, %r8;
	@%p1 bra 	$L__BB0_2;
$L__BB0_1:
	mul.wide.s32 	%rd6, %r43, 4;
	add.s64 	%rd7, %rd1, %rd6;
	ld.global.f32 	%f9, [%rd7];
	add.f32 	%f37, %f37, %f9;
	add.s32 	%r43, %r43, %r2;
	setp.lt.s32 	%p2, %r43, %r8;
	@%p2 bra 	$L__BB0_1;
$L__BB0_2:
	// begin inline asm
	mov.u32 %r13, %laneid;
	// end inline asm
	mov.b32 	%r15, %f37;
	mov.b32 	%r16, 1;
	mov.b32 	%r37, 31;
	mov.b32 	%r38, -1;
	// begin inline asm
	shfl.sync.down.b32 %r14, %r15, %r16, %r37, %r38;
	// end inline asm
	setp.gt.s32 	%p3, %r13, 30;
	mov.b32 	%f10, %r14;
	add.f32 	%f11, %f37, %f10;
	selp.f32 	%f12, %f37, %f11, %p3;
	mov.b32 	%r20, %f12;
	mov.b32 	%r21, 2;
	// begin inline asm
	shfl.sync.down.b32 %r19, %r20, %r21, %r37, %r38;
	// end inline asm
	setp.gt.s32 	%p4, %r13, 29;
	mov.b32 	%f13, %r19;
	add.f32 	%f14, %f12, %f13;
	selp.f32 	%f15, %f12, %f14, %p4;
	mov.b32 	%r25, %f15;
	mov.b32 	%r26, 4;
	// begin inline asm
	shfl.sync.down.b32 %r24, %r25, %r26, %r37, %r38;
	// end inline asm
	setp.gt.s32 	%p5, %r13, 27;
	mov.b32 	%f16, %r24;
	add.f32 	%f17, %f15, %f16;
	selp.f32 	%f18, %f15, %f17, %p5;
	mov.b32 	%r30, %f18;
	mov.b32 	%r31, 8;
	// begin inline asm
	shfl.sync.down.b32 %r29, %r30, %r31, %r37, %r38;
	// end inline asm
	setp.gt.s32 	%p6, %r13, 23;
	mov.b32 	%f19, %r29;
	add.f32 	%f5, %f18, %f19;
	selp.f32 	%f38, %f18, %f5, %p6;
	mov.b32 	%r35, %f38;
	mov.b32 	%r36, 16;
	// begin inline asm
	shfl.sync.down.b32 %r34, %r35, %r36, %r37, %r38;
	// end inline asm
	setp.gt.s32 	%p7, %r13, 15;
	@%p7 bra 	$L__BB0_5;
	mov.b32 	%f20, %r34;
	add.f32 	%f38, %f5, %f20;
	setp.ne.s32 	%p8, %r13, 0;
	@%p8 bra 	$L__BB0_5;
	shr.u32 	%r39, %r1, 3;
	and.b32  	%r40, %r39, 124;
	mov.u32 	%r41, _ZZ3SumiPKfPfE12temp_storage;
	add.s32 	%r42, %r41, %r40;
	st.shared.f32 	[%r42+8], %f38;
$L__BB0_5:
	bar.sync 	0;
	setp.ne.s32 	%p9, %r1, 0;
	@%p9 bra 	$L__BB0_7;
	ld.shared.f32 	%f21, [_ZZ3SumiPKfPfE12temp_storage+12];
	add.f32 	%f22, %f38, %f21;
	ld.shared.f32 	%f23, [_ZZ3SumiPKfPfE12temp_storage+16];
	add.f32 	%f24, %f22, %f23;
	ld.shared.f32 	%f25, [_ZZ3SumiPKfPfE12temp_storage+20];
	add.f32 	%f26, %f24, %f25;
	ld.shared.f32 	%f27, [_ZZ3SumiPKfPfE12temp_storage+24];
	add.f32 	%f28, %f26, %f27;
	ld.shared.f32 	%f29, [_ZZ3SumiPKfPfE12temp_storage+28];
	add.f32 	%f30, %f28, %f29;
	ld.shared.f32 	%f31, [_ZZ3SumiPKfPfE12temp_storage+32];
	add.f32 	%f32, %f30, %f31;
	ld.shared.f32 	%f33, [_ZZ3SumiPKfPfE12temp_storage+36];
	add.f32 	%f34, %f32, %f33;
	cvta.to.global.u64 	%rd8, %rd2;
	atom.global.add.f32 	%f35, [%rd8], %f34;
$L__BB0_7:
	ret;

}
	// .globl	_ZN3cub18CUB_300001_SM_10006detail11EmptyKernelIvEEvv
.visible .entry _ZN3cub18CUB_300001_SM_10006detail11EmptyKernelIvEEvv()
{


	ret;

}


// ===== COMPILED SASS (sm_100) =====

	.target	sm_100

	.elftype	@"ET_EXEC"


//--------------------- .note.nv.tkinfo           --------------------------
	.section	.note.nv.tkinfo,"",@"SHT_NOTE"
	.sectionflags	@"SHF_NOTE_NV_TKINFO"
	.tkinfo
        /*0018*/ 	.word	0x00000002
        /*0030*/ 	.string	""
        /*0030*/ 	.string	"ptxas"
        /*0030*/ 	.string	"Cuda compilation tools, release 13.0, V13.0.88"
        /*0030*/ 	.string	"Build cuda_13.0.r13.0/compiler.36424714_0"
        /*0030*/ 	.string	"-arch sm_100 -m 64 "



//--------------------- .note.nv.cuinfo           --------------------------
	.section	.note.nv.cuinfo,"",@"SHT_NOTE"
	.sectionflags	@"SHF_NOTE_NV_CUINFO"
        /*0018*/ 	.short	0x0002
        /*001a*/ 	.short	0x0064
        /*001c*/ 	.short	0x0082
	.zero		2


//--------------------- .nv.info                  --------------------------
	.section	.nv.info,"",@"SHT_CUDA_INFO"
	.align	4


	//----- nvinfo : EIATTR_REGCOUNT
	.align		4
        /*0000*/ 	.byte	0x04, 0x2f
        /*0002*/ 	.short	(.L_41 - .L_40)
	.align		4
.L_40:
        /*0004*/ 	.word	index@(Sum)
        /*0008*/ 	.word	0x0000000c


	//----- nvinfo : EIATTR_FRAME_SIZE
	.align		4
.L_41:
        /*000c*/ 	.byte	0x04, 0x11
        /*000e*/ 	.short	(.L_43 - .L_42)
	.align		4
.L_42:
        /*0010*/ 	.word	index@(Sum)
        /*0014*/ 	.word	0x00000000


	//----- nvinfo : EIATTR_REGCOUNT
	.align		4
.L_43:
        /*0018*/ 	.byte	0x04, 0x2f
        /*001a*/ 	.short	(.L_45 - .L_44)
	.align		4
.L_44:
        /*001c*/ 	.word	index@(_ZN3cub18CUB_300001_SM_10006detail11EmptyKernelIvEEvv)
        /*0020*/ 	.word	0x00000004


	//----- nvinfo : EIATTR_FRAME_SIZE
	.align		4
.L_45:
        /*0024*/ 	.byte	0x04, 0x11
        /*0026*/ 	.short	(.L_47 - .L_46)
	.align		4
.L_46:
        /*0028*/ 	.word	index@(_ZN3cub18CUB_300001_SM_10006detail11EmptyKernelIvEEvv)
        /*002c*/ 	.word	0x00000000


	//----- nvinfo : EIATTR_MIN_STACK_SIZE
	.align		4
.L_47:
        /*0030*/ 	.byte	0x04, 0x12
        /*0032*/ 	.short	(.L_49 - .L_48)
	.align		4
.L_48:
        /*0034*/ 	.word	index@(_ZN3cub18CUB_300001_SM_10006detail11EmptyKernelIvEEvv)
        /*0038*/ 	.word	0x00000000


	//----- nvinfo : EIATTR_MIN_STACK_SIZE
	.align		4
.L_49:
        /*003c*/ 	.byte	0x04, 0x12
        /*003e*/ 	.short	(.L_51 - .L_50)
	.align		4
.L_50:
        /*0040*/ 	.word	index@(Sum)
        /*0044*/ 	.word	0x00000000
.L_51:


//--------------------- .nv.compat                --------------------------
	.section	.nv.compat,"",@"SHT_CUDA_COMPAT_INFO"
	.align	4
        /*0000*/ 	.byte	0x02, 0x09, 0x00, 0x00, 0x02, 0x02, 0x01, 0x00, 0x02, 0x05, 0x05, 0x00, 0x03, 0x07, 0x01, 0x01
        /*0010*/ 	.byte	0x02, 0x03, 0x00, 0x00, 0x02, 0x06, 0x01, 0x00, 0x04, 0x0b, 0x08, 0x00, 0x09, 0x00, 0x00, 0x00
        /*0020*/ 	.byte	0x00, 0x00, 0x00, 0x00


//--------------------- .nv.info._ZN3cub18CUB_300001_SM_10006detail11EmptyKernelIvEEvv --------------------------
	.section	.nv.info._ZN3cub18CUB_300001_SM_10006detail11EmptyKernelIvEEvv,"",@"SHT_CUDA_INFO"
	.sectionflags	@""
	.align	4


	//----- nvinfo : EIATTR_CUDA_API_VERSION
	.align		4
        /*0000*/ 	.byte	0x04, 0x37
        /*0002*/ 	.short	(.L_53 - .L_52)
.L_52:
        /*0004*/ 	.word	0x00000082


	//----- nvinfo : EIATTR_SPARSE_MMA_MASK
	.align		4
.L_53:
        /*0008*/ 	.byte	0x03, 0x50
        /*000a*/ 	.short	0x0000


	//----- nvinfo : EIATTR_MAXREG_COUNT
	.align		4
        /*000c*/ 	.byte	0x03, 0x1b
        /*000e*/ 	.short	0x00ff


	//----- nvinfo : EIATTR_MERCURY_ISA_VERSION
	.align		4
        /*0010*/ 	.byte	0x03, 0x5f
        /*0012*/ 	.short	0x0101


	//----- nvinfo : EIATTR_VRC_CTA_INIT_COUNT
	.align		4
        /*0014*/ 	.byte	0x02, 0x4a
	.zero		1
	.zero		1


	//----- nvinfo : EIATTR_EXIT_INSTR_OFFSETS
	.align		4
        /*0018*/ 	.byte	0x04, 0x1c
        /*001a*/ 	.short	(.L_55 - .L_54)


	//   ....[0]....
.L_54:
        /*001c*/ 	.word	0x00000010


	//----- nvinfo : EIATTR_SW_WAR
	.align		4
.L_55:
        /*0020*/ 	.byte	0x04, 0x36
        /*0022*/ 	.short	(.L_57 - .L_56)
.L_56:
        /*0024*/ 	.word	0x00000008
.L_57:


//--------------------- .nv.info.Sum              --------------------------
	.section	.nv.info.Sum,"",@"SHT_CUDA_INFO"
	.sectionflags	@""
	.align	4


	//----- nvinfo : EIATTR_CUDA_API_VERSION
	.align		4
        /*0000*/ 	.byte	0x04, 0x37
        /*0002*/ 	.short	(.L_59 - .L_58)
.L_58:
        /*0004*/ 	.word	0x00000082


	//----- nvinfo : EIATTR_KPARAM_INFO
	.align		4
.L_59:
        /*0008*/ 	.byte	0x04, 0x17
        /*000a*/ 	.short	(.L_61 - .L_60)
.L_60:
        /*000c*/ 	.word	0x00000000
        /*0010*/ 	.short	0x0002
        /*0012*/ 	.short	0x0010
        /*0014*/ 	.byte	0x00, 0xf5, 0x21, 0x00


	//----- nvinfo : EIATTR_KPARAM_INFO
	.align		4
.L_61:
        /*0018*/ 	.byte	0x04, 0x17
        /*001a*/ 	.short	(.L_63 - .L_62)
.L_62:
        /*001c*/ 	.word	0x00000000
        /*0020*/ 	.short	0x0001
        /*0022*/ 	.short	0x0008
        /*0024*/ 	.byte	0x00, 0xf5, 0x21, 0x00


	//----- nvinfo : EIATTR_KPARAM_INFO
	.align		4
.L_63:
        /*0028*/ 	.byte	0x04, 0x17
        /*002a*/ 	.short	(.L_65 - .L_64)
.L_64:
        /*002c*/ 	.word	0x00000000
        /*0030*/ 	.short	0x0000
        /*0032*/ 	.short	0x0000
        /*0034*/ 	.byte	0x00, 0xf0, 0x11, 0x00


	//----- nvinfo : EIATTR_SPARSE_MMA_MASK
	.align		4
.L_65:
        /*0038*/ 	.byte	0x03, 0x50
        /*003a*/ 	.short	0x0000


	//----- nvinfo : EIATTR_MAXREG_COUNT
	.align		4
        /*003c*/ 	.byte	0x03, 0x1b
        /*003e*/ 	.short	0x00ff


	//----- nvinfo : EIATTR_NUM_BARRIERS
	.align		4
        /*0040*/ 	.byte	0x02, 0x4c
        /*0042*/ 	.byte	0x01
	.zero		1


	//----- nvinfo : EIATTR_MERCURY_ISA_VERSION
	.align		4
        /*0044*/ 	.byte	0x03, 0x5f
        /*0046*/ 	.short	0x0101


	//----- nvinfo : EIATTR_COOP_GROUP_MASK_REGIDS
	.align		4
        /*0048*/ 	.byte	0x04, 0x29
        /*004a*/ 	.short	(.L_67 - .L_66)


	//   ....[0]....
.L_66:
        /*004c*/ 	.word	0xffffffff


	//   ....[1]....
        /*0050*/ 	.word	0xffffffff


	//   ....[2]....
        /*0054*/ 	.word	0xffffffff


	//   ....[3]....
        /*0058*/ 	.word	0xffffffff


	//   ....[4]....
        /*005c*/ 	.word	0xffffffff


	//----- nvinfo : EIATTR_COOP_GROUP_INSTR_OFFSETS
	.align		4
.L_67:
        /*0060*/ 	.byte	0x04, 0x28
        /*0062*/ 	.short	(.L_69 - .L_68)


	//   ....[0]....
.L_68:
        /*0064*/ 	.word	0x00000180


	//   ....[1]....
        /*0068*/ 	.word	0x000001f0


	//   ....[2]....
        /*006c*/ 	.word	0x00000220


	//   ....[3]....
        /*0070*/ 	.word	0x00000250


	//   ....[4]....
        /*0074*/ 	.word	0x00000280


	//----- nvinfo : EIATTR_VRC_CTA_INIT_COUNT
	.align		4
.L_69:
        /*0078*/ 	.byte	0x02, 0x4a
	.zero		1
	.zero		1


	//----- nvinfo : EIATTR_EXIT_INSTR_OFFSETS
	.align		4
        /*007c*/ 	.byte	0x04, 0x1c
        /*007e*/ 	.short	(.L_71 - .L_70)


	//   ....[0]....
.L_70:
        /*0080*/ 	.word	0x00000350


	//   ....[1]....
        /*0084*/ 	.word	0x00000450


	//----- nvinfo : EIATTR_CRS_STACK_SIZE
	.align		4
.L_71:
        /*0088*/ 	.byte	0x04, 0x1e
        /*008a*/ 	.short	(.L_73 - .L_72)
.L_72:
        /*008c*/ 	.word	0x00000000


	//----- nvinfo : EIATTR_CBANK_PARAM_SIZE
	.align		4
.L_73:
        /*0090*/ 	.byte	0x03, 0x19
        /*0092*/ 	.short	0x0018


	//----- nvinfo : EIATTR_PARAM_CBANK
	.align		4
        /*0094*/ 	.byte	0x04, 0x0a
        /*0096*/ 	.short	(.L_75 - .L_74)
	.align		4
.L_74:
        /*0098*/ 	.word	index@(.nv.constant0.Sum)
        /*009c*/ 	.short	0x0380
        /*009e*/ 	.short	0x0018


	//----- nvinfo : EIATTR_SW_WAR
	.align		4
.L_75:
        /*00a0*/ 	.byte	0x04, 0x36
        /*00a2*/ 	.short	(.L_77 - .L_76)
.L_76:
        /*00a4*/ 	.word	0x00000008
.L_77:


//--------------------- .nv.callgraph             --------------------------
	.section	.nv.callgraph,"",@"SHT_CUDA_CALLGRAPH"
	.align	4
	.sectionentsize	8
	.align		4
        /*0000*/ 	.word	0x00000000
	.align		4
        /*0004*/ 	.word	0xffffffff
	.align		4
        /*0008*/ 	.word	0x00000000
	.align		4
        /*000c*/ 	.word	0xfffffffe
	.align		4
        /*0010*/ 	.word	0x00000000
	.align		4
        /*0014*/ 	.word	0xfffffffd
	.align		4
        /*0018*/ 	.word	0x00000000
	.align		4
        /*001c*/ 	.word	0xfffffffc


//--------------------- .nv.constant4             --------------------------
	.section	.nv.constant4,"a",@progbits
	.align	8
	.align		8
.nv.constant4:
        /*0000*/ 	.dword	_ZN29_INTERNAL_b2167a01_4_k_cu_Sum4cuda3std3__431_GLOBAL__N__b2167a01_4_k_cu_Sum6ignoreE
	.align		8
        /*0008*/ 	.dword	_ZN29_INTERNAL_b2167a01_4_k_cu_Sum4cuda3std3__45__cpo5beginE
	.align		8
        /*0010*/ 	.dword	_ZN29_INTERNAL_b2167a01_4_k_cu_Sum4cuda3std3__45__cpo3endE
	.align		8
        /*0018*/ 	.dword	_ZN29_INTERNAL_b2167a01_4_k_cu_Sum4cuda3std3__45__cpo6cbeginE
	.align		8
        /*0020*/ 	.dword	_ZN29_INTERNAL_b2167a01_4_k_cu_Sum4cuda3std3__45__cpo4cendE
	.align		8
        /*0028*/ 	.dword	_ZN29_INTERNAL_b2167a01_4_k_cu_Sum4cuda3std3__45__cpo6rbeginE
	.align		8
        /*0030*/ 	.dword	_ZN29_INTERNAL_b2167a01_4_k_cu_Sum4cuda3std3__45__cpo4rendE
	.align		8
        /*0038*/ 	.dword	_ZN29_INTERNAL_b2167a01_4_k_cu_Sum4cuda3std3__45__cpo7crbeginE
	.align		8
        /*0040*/ 	.dword	_ZN29_INTERNAL_b2167a01_4_k_cu_Sum4cuda3std3__45__cpo5crendE
	.align		8
        /*0048*/ 	.dword	_ZN29_INTERNAL_b2167a01_4_k_cu_Sum4cuda3std3__419piecewise_constructE
	.align		8
        /*0050*/ 	.dword	_ZN29_INTERNAL_b2167a01_4_k_cu_Sum4cuda3std3__48in_placeE
	.align		8
        /*0058*/ 	.dword	_ZN29_INTERNAL_b2167a01_4_k_cu_Sum4cuda3std3__420unreachable_sentinelE
	.align		8
        /*0060*/ 	.dword	_ZN29_INTERNAL_b2167a01_4_k_cu_Sum4cuda3std3__47nulloptE
	.align		8
        /*0068*/ 	.dword	_ZN29_INTERNAL_b2167a01_4_k_cu_Sum4cuda3std3__48unexpectE
	.align		8
        /*0070*/ 	.dword	_ZN29_INTERNAL_b2167a01_4_k_cu_Sum4cuda3std6ranges3__45__cpo4swapE
	.align		8
        /*0078*/ 	.dword	_ZN29_INTERNAL_b2167a01_4_k_cu_Sum4cuda3std6ranges3__45__cpo9iter_moveE
	.align		8
        /*0080*/ 	.dword	_ZN29_INTERNAL_b2167a01_4_k_cu_Sum4cuda3std6ranges3__45__cpo5beginE
	.align		8
        /*0088*/ 	.dword	_ZN29_INTERNAL_b2167a01_4_k_cu_Sum4cuda3std6ranges3__45__cpo3endE
	.align		8
        /*0090*/ 	.dword	_ZN29_INTERNAL_b2167a01_4_k_cu_Sum4cuda3std6ranges3__45__cpo6cbeginE
	.align		8
        /*0098*/ 	.dword	_ZN29_INTERNAL_b2167a01_4_k_cu_Sum4cuda3std6ranges3__45__cpo4cendE
	.align		8
        /*00a0*/ 	.dword	_ZN29_INTERNAL_b2167a01_4_k_cu_Sum4cuda3std6ranges3__45__cpo7advanceE
	.align		8
        /*00a8*/ 	.dword	_ZN29_INTERNAL_b2167a01_4_k_cu_Sum4cuda3std6ranges3__45__cpo9iter_swapE
	.align		8
        /*00b0*/ 	.dword	_ZN29_INTERNAL_b2167a01_4_k_cu_Sum4cuda3std6ranges3__45__cpo4nextE
	.align		8
        /*00b8*/ 	.dword	_ZN29_INTERNAL_b2167a01_4_k_cu_Sum4cuda3std6ranges3__45__cpo4prevE
	.align		8
        /*00c0*/ 	.dword	_ZN29_INTERNAL_b2167a01_4_k_cu_Sum4cuda3std6ranges3__45__cpo4dataE
	.align		8
        /*00c8*/ 	.dword	_ZN29_INTERNAL_b2167a01_4_k_cu_Sum4cuda3std6ranges3__45__cpo5cdataE
	.align		8
        /*00d0*/ 	.dword	_ZN29_INTERNAL_b2167a01_4_k_cu_Sum4cuda3std6ranges3__45__cpo4sizeE
	.align		8
        /*00d8*/ 	.dword	_ZN29_INTERNAL_b2167a01_4_k_cu_Sum4cuda3std6ranges3__45__cpo5ssizeE
	.align		8
        /*00e0*/ 	.dword	_ZN29_INTERNAL_b2167a01_4_k_cu_Sum4cuda3std6ranges3__45__cpo8distanceE
	.align		8
        /*00e8*/ 	.dword	_ZN29_INTERNAL_b2167a01_4_k_cu_Sum6thrust24THRUST_300001_SM_1000_NS6system6detail10sequential3seqE
	.align		8
        /*00f0*/ 	.dword	_ZN29_INTERNAL_b2167a01_4_k_cu_Sum6thrust24THRUST_300001_SM_1000_NS12placeholders2_1E
	.align		8
        /*00f8*/ 	.dword	_ZN29_INTERNAL_b2167a01_4_k_cu_Sum6thrust24THRUST_300001_SM_1000_NS12placeholders2_2E
	.align		8
        /*0100*/ 	.dword	_ZN29_INTERNAL_b2167a01_4_k_cu_Sum6thrust24THRUST_300001_SM_1000_NS12placeholders2_3E
	.align		8
        /*0108*/ 	.dword	_ZN29_INTERNAL_b2167a01_4_k_cu_Sum6thrust24THRUST_300001_SM_1000_NS12placeholders2_4E
	.align		8
        /*0110*/ 	.dword	_ZN29_INTERNAL_b2167a01_4_k_cu_Sum6thrust24THRUST_300001_SM_1000_NS12placeholders2_5E
	.align		8
        /*0118*/ 	.dword	_ZN29_INTERNAL_b2167a01_4_k_cu_Sum6thrust24THRUST_300001_SM_1000_NS12placeholders2_6E
	.align		8
        /*0120*/ 	.dword	_ZN29_INTERNAL_b2167a01_4_k_cu_Sum6thrust24THRUST_300001_SM_1000_NS12placeholders2_7E
	.align		8
        /*0128*/ 	.dword	_ZN29_INTERNAL_b2167a01_4_k_cu_Sum6thrust24THRUST_300001_SM_1000_NS12placeholders2_8E
	.align		8
        /*0130*/ 	.dword	_ZN29_INTERNAL_b2167a01_4_k_cu_Sum6thrust24THRUST_300001_SM_1000_NS12placeholders2_9E
	.align		8
        /*0138*/ 	.dword	_ZN29_INTERNAL_b2167a01_4_k_cu_Sum6thrust24THRUST_300001_SM_1000_NS12placeholders3_10E


//--------------------- .text._ZN3cub18CUB_300001_SM_10006detail11EmptyKernelIvEEvv --------------------------
	.section	.text._ZN3cub18CUB_300001_SM_10006detail11EmptyKernelIvEEvv,"ax",@progbits
	.align	128
        .global         _ZN3cub18CUB_300001_SM_10006detail11EmptyKernelIvEEvv
        .type           _ZN3cub18CUB_300001_SM_10006detail11EmptyKernelIvEEvv,@function
        .size           _ZN3cub18CUB_300001_SM_10006detail11EmptyKernelIvEEvv,(.L_x_7 - _ZN3cub18CUB_300001_SM_10006detail11EmptyKernelIvEEvv)
        .other          _ZN3cub18CUB_300001_SM_10006detail11EmptyKernelIvEEvv,@"STO_CUDA_ENTRY STV_DEFAULT"
_ZN3cub18CUB_300001_SM_10006detail11EmptyKernelIvEEvv:
.text._ZN3cub18CUB_300001_SM_10006detail11EmptyKernelIvEEvv:
[----:B------:R-:W-:Y:S01]  /*0000*/  LDC R1, c[0x0][0x37c] ;  /* 0x0000df00ff017b82 */ /* 0x000fe20000000800 */
[----:B------:R-:W-:Y:S05]  /*0010*/  EXIT ;  /* 0x000000000000794d */ /* 0x000fea0003800000 */
.L_x_0:
[----:B------:R-:W-:-:S00]  /*0020*/  BRA `(.L_x_0) ;  /* 0xfffffffc00fc7947 */ /* 0x000fc0000383ffff */
[----:B------:R-:W-:-:S00]  /*0030*/  NOP ;  /* 0x0000000000007918 */ /* 0x000fc00000000000 */
        /* <DEDUP_REMOVED lines=12> */
.L_x_7:


//--------------------- .text.Sum                 --------------------------
	.section	.text.Sum,"ax",@progbits
	.align	128
        .global         Sum
        .type           Sum,@function
        .size           Sum,(.L_x_8 - Sum)
        .other          Sum,@"STO_CUDA_ENTRY STV_DEFAULT"
Sum:
.text.Sum:
[----:B------:R-:W-:Y:S01]  /*0000*/  LDC R1, c[0x0][0x37c] ;  /* 0x0000df00ff017b82 */ /* 0x000fe20000000800 */
[----:B------:R-:W0:Y:S07]  /*0010*/  S2R R9, SR_TID.X ;  /* 0x0000000000097919 */ /* 0x000e2e0000002100 */
[----:B------:R-:W0:Y:S01]  /*0020*/  S2UR UR4, SR_CTAID.X ;  /* 0x00000000000479c3 */ /* 0x000e220000002500 */
[----:B------:R-:W1:Y:S01]  /*0030*/  LDCU.64 UR6, c[0x0][0x358] ;  /* 0x00006b00ff0677ac */ /* 0x000e620008000a00 */
[----:B------:R-:W2:Y:S01]  /*0040*/  S2R R8, SR_LANEID ;  /* 0x0000000000087919 */ /* 0x000ea20000000000 */
[----:B------:R-:W3:Y:S05]  /*0050*/  LDCU UR8, c[0x0][0x380] ;  /* 0x00007000ff0877ac */ /* 0x000eea0008000800 */
[----:B------:R-:W0:Y:S01]  /*0060*/  LDC R0, c[0x0][0x360] ;  /* 0x0000d800ff007b82 */ /* 0x000e220000000800 */
[----:B------:R-:W4:Y:S07]  /*0070*/  LDCU UR5, c[0x0][0x370] ;  /* 0x00006e00ff0577ac */ /* 0x000f2e0008000800 */
[----:B------:R-:W1:Y:S01]  /*0080*/  LDC.64 R4, c[0x0][0x388] ;  /* 0x0000e200ff047b82 */ /* 0x000e620000000a00 */
[----:B0-----:R-:W-:-:S02]  /*0090*/  IMAD R3, R0, UR4, R9 ;  /* 0x0000000400037c24 */ /* 0x001fc4000f8e0209 */
[----:B----4-:R-:W-:-:S05]  /*00a0*/  IMAD R0, R0, UR5, RZ ;  /* 0x0000000500007c24 */ /* 0x010fca000f8e02ff */
[C---:B------:R-:W-:Y:S01]  /*00b0*/  IADD3 R6, PT, PT, R3.reuse, R0, RZ ;  /* 0x0000000003067210 */ /* 0x040fe20007ffe0ff */
[----:B-1----:R-:W-:-:S03]  /*00c0*/  IMAD.WIDE R2, R3, 0x4, R4 ;  /* 0x0000000403027825 */ /* 0x002fc600078e0204 */
[----:B---3--:R-:W-:Y:S02]  /*00d0*/  ISETP.GE.AND P0, PT, R6, UR8, PT ;  /* 0x0000000806007c0c */ /* 0x008fe4000bf06270 */
[----:B------:R0:W5:Y:S01]  /*00e0*/  LDG.E R7, desc[UR6][R2.64] ;  /* 0x0000000602077981 */ /* 0x000162000c1e1900 */
[----:B------:R-:W-:Y:S10]  /*00f0*/  BSSY.RECONVERGENT B0, `(.L_x_1) ;  /* 0x0000008000007945 */ /* 0x000ff40003800200 */
[----:B0-2---:R-:W-:Y:S05]  /*0100*/  @P0 BRA `(.L_x_2) ;  /* 0x0000000000180947 */ /* 0x005fea0003800000 */
.L_x_3:
[----:B------:R-:W-:-:S06]  /*0110*/  IMAD.WIDE R2, R6, 0x4, R4 ;  /* 0x0000000406027825 */ /* 0x000fcc00078e0204 */
[----:B------:R-:W2:Y:S01]  /*0120*/  LDG.E R2, desc[UR6][R2.64] ;  /* 0x0000000602027981 */ /* 0x000ea2000c1e1900 */
[----:B------:R-:W-:-:S04]  /*0130*/  IADD3 R6, PT, PT, R0, R6, RZ ;  /* 0x0000000600067210 */ /* 0x000fc80007ffe0ff */
[----:B------:R-:W-:Y:S01]  /*0140*/  ISETP.GE.AND P0, PT, R6, UR8, PT ;  /* 0x0000000806007c0c */ /* 0x000fe2000bf06270 */
[----:B--2--5:R-:W-:-:S12]  /*0150*/  FADD R7, R2, R7 ;  /* 0x0000000702077221 */ /* 0x024fd80000000000 */
[----:B------:R-:W-:Y:S05]  /*0160*/  @!P0 BRA `(.L_x_3) ;  /* 0xfffffffc00e88947 */ /* 0x000fea000383ffff */
.L_x_2:
[----:B------:R-:W-:Y:S05]  /*0170*/  BSYNC.RECONVERGENT B0 ;  /* 0x0000000000007941 */ /* 0x000fea0003800200 */
.L_x_1:
[----:B-----5:R-:W0:Y:S01]  /*0180*/  SHFL.DOWN PT, R0, R7, 0x1, 0x1f ;  /* 0x08201f0007007f89 */ /* 0x020e2200000e0000 */
[C---:B------:R-:W-:Y:S01]  /*0190*/  ISETP.GT.AND P0, PT, R8.reuse, 0x1e, PT ;  /* 0x0000001e0800780c */ /* 0x040fe20003f04270 */
[----:B------:R-:W-:Y:S01]  /*01a0*/  BSSY.RECONVERGENT B0, `(.L_x_4) ;  /* 0x0000019000007945 */ /* 0x000fe20003800200 */
[C---:B------:R-:W-:Y:S02]  /*01b0*/  ISETP.GT.AND P2, PT, R8.reuse, 0xf, PT ;  /* 0x0000000f0800780c */ /* 0x040fe40003f44270 */
[----:B------:R-:W-:-:S09]  /*01c0*/  ISETP.GT.AND P1, PT, R8, 0x17, PT ;  /* 0x000000170800780c */ /* 0x000fd20003f24270 */
[----:B0-----:R-:W-:Y:S01]  /*01d0*/  @!P0 FADD R7, R0, R7 ;  /* 0x0000000700078221 */ /* 0x001fe20000000000 */
[----:B------:R-:W-:-:S04]  /*01e0*/  ISETP.GT.AND P0, PT, R8, 0x1d, PT ;  /* 0x0000001d0800780c */ /* 0x000fc80003f04270 */
[----:B------:R-:W0:Y:S09]  /*01f0*/  SHFL.DOWN PT, R0, R7, 0x2, 0x1f ;  /* 0x08401f0007007f89 */ /* 0x000e3200000e0000 */
[----:B0-----:R-:W-:Y:S01]  /*0200*/  @!P0 FADD R7, R7, R0 ;  /* 0x0000000007078221 */ /* 0x001fe20000000000 */
[----:B------:R-:W-:-:S04]  /*0210*/  ISETP.GT.AND P0, PT, R8, 0x1b, PT ;  /* 0x0000001b0800780c */ /* 0x000fc80003f04270 */
[----:B------:R-:W0:Y:S09]  /*0220*/  SHFL.DOWN PT, R0, R7, 0x4, 0x1f ;  /* 0x08801f0007007f89 */ /* 0x000e3200000e0000 */
[----:B0-----:R-:W-:Y:S01]  /*0230*/  @!P0 FADD R7, R7, R0 ;  /* 0x0000000007078221 */ /* 0x001fe20000000000 */
[----:B------:R-:W-:-:S04]  /*0240*/  ISETP.NE.AND P0, PT, R9, RZ, PT ;  /* 0x000000ff0900720c */ /* 0x000fc80003f05270 */
[----:B------:R-:W0:Y:S02]  /*0250*/  SHFL.DOWN PT, R0, R7, 0x8, 0x1f ;  /* 0x09001f0007007f89 */ /* 0x000e2400000e0000 */
[----:B0-----:R-:W-:-:S05]  /*0260*/  FADD R4, R7, R0 ;  /* 0x0000000007047221 */ /* 0x001fca0000000000 */
[----:B------:R-:W-:-:S05]  /*0270*/  FSEL R0, R7, R4, P1 ;  /* 0x0000000407007208 */ /* 0x000fca0000800000 */
[----:B------:R0:W1:Y:S01]  /*0280*/  SHFL.DOWN PT, R5, R0, 0x10, 0x1f ;  /* 0x0a001f0000057f89 */ /* 0x00006200000e0000 */
[----:B------:R-:W-:Y:S05]  /*0290*/  @P2 BRA `(.L_x_5) ;  /* 0x0000000000242947 */ /* 0x000fea0003800000 */
[----:B------:R-:W-:-:S13]  /*02a0*/  ISETP.NE.AND P1, PT, R8, RZ, PT ;  /* 0x000000ff0800720c */ /* 0x000fda0003f25270 */
[----:B------:R-:W2:Y:S01]  /*02b0*/  @!P1 S2R R3, SR_CgaCtaId ;  /* 0x0000000000039919 */ /* 0x000ea20000008800 */
[----:B------:R-:W-:Y:S02]  /*02c0*/  @!P1 MOV R2, 0x400 ;  /* 0x0000040000029802 */ /* 0x000fe40000000f00 */
[----:B0-----:R-:W-:Y:S02]  /*02d0*/  @!P1 SHF.R.U32.HI R0, RZ, 0x3, R9 ;  /* 0x00000003ff009819 */ /* 0x001fe40000011609 */
[----:B--2---:R-:W-:Y:S02]  /*02e0*/  @!P1 LEA R3, R3, R2, 0x18 ;  /* 0x0000000203039211 */ /* 0x004fe400078ec0ff */
[----:B------:R-:W-:Y:S01]  /*02f0*/  @!P1 LOP3.LUT R2, R0, 0x7c, RZ, 0xc0, !PT ;  /* 0x0000007c00029812 */ /* 0x000fe200078ec0ff */
[----:B-1----:R-:W-:-:S03]  /*0300*/  FADD R0, R4, R5 ;  /* 0x0000000504007221 */ /* 0x002fc60000000000 */
[----:B------:R-:W-:-:S05]  /*0310*/  @!P1 IADD3 R3, PT, PT, R2, R3, RZ ;  /* 0x0000000302039210 */ /* 0x000fca0007ffe0ff */
[----:B------:R2:W-:Y:S02]  /*0320*/  @!P1 STS [R3+0x8], R0 ;  /* 0x0000080003009388 */ /* 0x0005e40000000800 */
.L_x_5:
[----:B------:R-:W-:Y:S05]  /*0330*/  BSYNC.RECONVERGENT B0 ;  /* 0x0000000000007941 */ /* 0x000fea0003800200 */
.L_x_4:
[----:B------:R-:W-:Y:S06]  /*0340*/  BAR.SYNC.DEFER_BLOCKING 0x0 ;  /* 0x0000000000007b1d */ /* 0x000fec0000010000 */
[----:B------:R-:W-:Y:S05]  /*0350*/  @P0 EXIT ;  /* 0x000000000000094d */ /* 0x000fea0003800000 */
[----:B------:R-:W3:Y:S01]  /*0360*/  S2UR UR5, SR_CgaCtaId ;  /* 0x00000000000579c3 */ /* 0x000ee20000008800 */
[----:B------:R-:W-:Y:S02]  /*0370*/  UMOV UR4, 0x400 ;  /* 0x0000040000047882 */ /* 0x000fe40000000000 */
[----:B---3--:R-:W-:-:S09]  /*0380*/  ULEA UR4, UR5, UR4, 0x18 ;  /* 0x0000000405047291 */ /* 0x008fd2000f8ec0ff */
[----:B--2---:R-:W2:Y:S04]  /*0390*/  LDS R3, [UR4+0xc] ;  /* 0x00000c04ff037984 */ /* 0x004ea80008000800 */
[----:B-1----:R-:W1:Y:S04]  /*03a0*/  LDS.128 R4, [UR4+0x10] ;  /* 0x00001004ff047984 */ /* 0x002e680008000c00 */
[----:B------:R-:W3:Y:S01]  /*03b0*/  LDS.64 R8, [UR4+0x20] ;  /* 0x00002004ff087984 */ /* 0x000ee20008000a00 */
[----:B--2---:R-:W-:-:S04]  /*03c0*/  FADD R3, R3, R0 ;  /* 0x0000000003037221 */ /* 0x004fc80000000000 */
[----:B-1----:R-:W-:Y:S02]  /*03d0*/  FADD R4, R3, R4 ;  /* 0x0000000403047221 */ /* 0x002fe40000000000 */
[----:B------:R-:W1:Y:S02]  /*03e0*/  LDC.64 R2, c[0x0][0x390] ;  /* 0x0000e400ff027b82 */ /* 0x000e640000000a00 */
[----:B------:R-:W-:-:S04]  /*03f0*/  FADD R5, R4, R5 ;  /* 0x0000000504057221 */ /* 0x000fc80000000000 */
[----:B------:R-:W-:-:S04]  /*0400*/  FADD R6, R5, R6 ;  /* 0x0000000605067221 */ /* 0x000fc80000000000 */
[----:B------:R-:W-:-:S04]  /*0410*/  FADD R7, R6, R7 ;  /* 0x0000000706077221 */ /* 0x000fc80000000000 */
[----:B---3--:R-:W-:-:S04]  /*0420*/  FADD R8, R7, R8 ;  /* 0x0000000807087221 */ /* 0x008fc80000000000 */
[----:B------:R-:W-:-:S05]  /*0430*/  FADD R9, R8, R9 ;  /* 0x0000000908097221 */ /* 0x000fca0000000000 */
[----:B-1----:R-:W-:Y:S01]  /*0440*/  REDG.E.ADD.F32.FTZ.RN.STRONG.GPU desc[UR6][R2.64], R9 ;  /* 0x00000009020079a6 */ /* 0x002fe2000c12f306 */
[----:B------:R-:W-:Y:S05]  /*0450*/  EXIT ;  /* 0x000000000000794d */ /* 0x000fea0003800000 */
.L_x_6:
        /* <DEDUP_REMOVED lines=10> */
.L_x_8:


//--------------------- .nv.shared.reserved.0     --------------------------
	.section	.nv.shared.reserved.0,"aw",@nobits
	.weak		__nv_reservedSMEM_offset_0_alias
	.size		__nv_reservedSMEM_offset_0_alias, 0, 64
	.other		__nv_reservedSMEM_offset_0_alias,@"STO_CUDA_RESERVED_SHARED STV_DEFAULT"
__nv_reservedSMEM_offset_0_alias:
	.zero		0
	.zero		64


//--------------------- .nv.global                --------------------------
	.section	.nv.global,"aw",@nobits
.nv.global:
	.type		_ZN29_INTERNAL_b2167a01_4_k_cu_Sum6thrust24THRUST_300001_SM_1000_NS12placeholders2_5E,@object
	.size		_ZN29_INTERNAL_b2167a01_4_k_cu_Sum6thrust24THRUST_300001_SM_1000_NS12placeholders2_5E,(_ZN29_INTERNAL_b2167a01_4_k_cu_Sum4cuda3std3__45__cpo3endE - _ZN29_INTERNAL_b2167a01_4_k_cu_Sum6thrust24THRUST_300001_SM_1000_NS12placeholders2_5E)
_ZN29_INTERNAL_b2167a01_4_k_cu_Sum6thrust24THRUST_300001_SM_1000_NS12placeholders2_5E:
	.zero		1
	.type		_ZN29_INTERNAL_b2167a01_4_k_cu_Sum4cuda3std3__45__cpo3endE,@object
	.size		_ZN29_INTERNAL_b2167a01_4_k_cu_Sum4cuda3std3__45__cpo3endE,(_ZN29_INTERNAL_b2167a01_4_k_cu_Sum4cuda3std6ranges3__45__cpo6cbeginE - _ZN29_INTERNAL_b2167a01_4_k_cu_Sum4cuda3std3__45__cpo3endE)
_ZN29_INTERNAL_b2167a01_4_k_cu_Sum4cuda3std3__45__cpo3endE:
	.zero		1
	.type		_ZN29_INTERNAL_b2167a01_4_k_cu_Sum4cuda3std6ranges3__45__cpo6cbeginE,@object
	.size		_ZN29_INTERNAL_b2167a01_4_k_cu_Sum4cuda3std6ranges3__45__cpo6cbeginE,(_ZN29_INTERNAL_b2167a01_4_k_cu_Sum4cuda3std3__48in_placeE - _ZN29_INTERNAL_b2167a01_4_k_cu_Sum4cuda3std6ranges3__45__cpo6cbeginE)
_ZN29_INTERNAL_b2167a01_4_k_cu_Sum4cuda3std6ranges3__45__cpo6cbeginE:
	.zero		1
	.type		_ZN29_INTERNAL_b2167a01_4_k_cu_Sum4cuda3std3__48in_placeE,@object
	.size		_ZN29_INTERNAL_b2167a01_4_k_cu_Sum4cuda3std3__48in_placeE,(_ZN29_INTERNAL_b2167a01_4_k_cu_Sum4cuda3std6ranges3__45__cpo4sizeE - _ZN29_INTERNAL_b2167a01_4_k_cu_Sum4cuda3std3__48in_placeE)
_ZN29_INTERNAL_b2167a01_4_k_cu_Sum4cuda3std3__48in_placeE:
	.zero		1
	.type		_ZN29_INTERNAL_b2167a01_4_k_cu_Sum4cuda3std6ranges3__45__cpo4sizeE,@object
	.size		_ZN29_INTERNAL_b2167a01_4_k_cu_Sum4cuda3std6ranges3__45__cpo4sizeE,(_ZN29_INTERNAL_b2167a01_4_k_cu_Sum6thrust24THRUST_300001_SM_1000_NS12placeholders2_9E - _ZN29_INTERNAL_b2167a01_4_k_cu_Sum4cuda3std6ranges3__45__cpo4sizeE)
_ZN29_INTERNAL_b2167a01_4_k_cu_Sum4cuda3std6ranges3__45__cpo4sizeE:
	.zero		1
	.type		_ZN29_INTERNAL_b2167a01_4_k_cu_Sum6thrust24THRUST_300001_SM_1000_NS12placeholders2_9E,@object
	.size		_ZN29_INTERNAL_b2167a01_4_k_cu_Sum6thrust24THRUST_300001_SM_1000_NS12placeholders2_9E,(_ZN29_INTERNAL_b2167a01_4_k_cu_Sum4cuda3std3__45__cpo4rendE - _ZN29_INTERNAL_b2167a01_4_k_cu_Sum6thrust24THRUST_300001_SM_1000_NS12placeholders2_9E)
_ZN29_INTERNAL_b2167a01_4_k_cu_Sum6thrust24THRUST_300001_SM_1000_NS12placeholders2_9E:
	.zero		1
	.type		_ZN29_INTERNAL_b2167a01_4_k_cu_Sum4cuda3std3__45__cpo4rendE,@object
	.size		_ZN29_INTERNAL_b2167a01_4_k_cu_Sum4cuda3std3__45__cpo4rendE,(_ZN29_INTERNAL_b2167a01_4_k_cu_Sum4cuda3std6ranges3__45__cpo4nextE - _ZN29_INTERNAL_b2167a01_4_k_cu_Sum4cuda3std3__45__cpo4rendE)
_ZN29_INTERNAL_b2167a01_4_k_cu_Sum4cuda3std3__45__cpo4rendE:
	.zero		1
	.type		_ZN29_INTERNAL_b2167a01_4_k_cu_Sum4cuda3std6ranges3__45__cpo4nextE,@object
	.size		_ZN29_INTERNAL_b2167a01_4_k_cu_Sum4cuda3std6ranges3__45__cpo4nextE,(_ZN29_INTERNAL_b2167a01_4_k_cu_Sum4cuda3std6ranges3__45__cpo4swapE - _ZN29_INTERNAL_b2167a01_4_k_cu_Sum4cuda3std6ranges3__45__cpo4nextE)
_ZN29_INTERNAL_b2167a01_4_k_cu_Sum4cuda3std6ranges3__45__cpo4nextE:
	.zero		1
	.type		_ZN29_INTERNAL_b2167a01_4_k_cu_Sum4cuda3std6ranges3__45__cpo4swapE,@object
	.size		_ZN29_INTERNAL_b2167a01_4_k_cu_Sum4cuda3std6ranges3__45__cpo4swapE,(_ZN29_INTERNAL_b2167a01_4_k_cu_Sum6thrust24THRUST_300001_SM_1000_NS12placeholders2_1E - _ZN29_INTERNAL_b2167a01_4_k_cu_Sum4cuda3std6ranges3__45__cpo4swapE)
_ZN29_INTERNAL_b2167a01_4_k_cu_Sum4cuda3std6ranges3__45__cpo4swapE:
	.zero		1
	.type		_ZN29_INTERNAL_b2167a01_4_k_cu_Sum6thrust24THRUST_300001_SM_1000_NS12placeholders2_1E,@object
	.size		_ZN29_INTERNAL_b2167a01_4_k_cu_Sum6thrust24THRUST_300001_SM_1000_NS12placeholders2_1E,(_ZN29_INTERNAL_b2167a01_4_k_cu_Sum6thrust24THRUST_300001_SM_1000_NS12placeholders2_3E - _ZN29_INTERNAL_b2167a01_4_k_cu_Sum6thrust24THRUST_300001_SM_1000_NS12placeholders2_1E)
_ZN29_INTERNAL_b2167a01_4_k_cu_Sum6thrust24THRUST_300001_SM_1000_NS12placeholders2_1E:
	.zero		1
	.type		_ZN29_INTERNAL_b2167a01_4_k_cu_Sum6thrust24THRUST_300001_SM_1000_NS12placeholders2_3E,@object
	.size		_ZN29_INTERNAL_b2167a01_4_k_cu_Sum6thrust24THRUST_300001_SM_1000_NS12placeholders2_3E,(_ZN29_INTERNAL_b2167a01_4_k_cu_Sum4cuda3std3__431_GLOBAL__N__b2167a01_4_k_cu_Sum6ignoreE - _ZN29_INTERNAL_b2167a01_4_k_cu_Sum6thrust24THRUST_300001_SM_1000_NS12placeholders2_3E)
_ZN29_INTERNAL_b2167a01_4_k_cu_Sum6thrust24THRUST_300001_SM_1000_NS12placeholders2_3E:
	.zero		1
	.type		_ZN29_INTERNAL_b2167a01_4_k_cu_Sum4cuda3std3__431_GLOBAL__N__b2167a01_4_k_cu_Sum6ignoreE,@object
	.size		_ZN29_INTERNAL_b2167a01_4_k_cu_Sum4cuda3std3__431_GLOBAL__N__b2167a01_4_k_cu_Sum6ignoreE,(_ZN29_INTERNAL_b2167a01_4_k_cu_Sum4cuda3std6ranges3__45__cpo5beginE - _ZN29_INTERNAL_b2167a01_4_k_cu_Sum4cuda3std3__431_GLOBAL__N__b2167a01_4_k_cu_Sum6ignoreE)
_ZN29_INTERNAL_b2167a01_4_k_cu_Sum4cuda3std3__431_GLOBAL__N__b2167a01_4_k_cu_Sum6ignoreE:
	.zero		1
	.type		_ZN29_INTERNAL_b2167a01_4_k_cu_Sum4cuda3std6ranges3__45__cpo5beginE,@object
	.size		_ZN29_INTERNAL_b2167a01_4_k_cu_Sum4cuda3std6ranges3__45__cpo5beginE,(_ZN29_INTERNAL_b2167a01_4_k_cu_Sum4cuda3std3__45__cpo5crendE - _ZN29_INTERNAL_b2167a01_4_k_cu_Sum4cuda3std6ranges3__45__cpo5beginE)
_ZN29_INTERNAL_b2167a01_4_k_cu_Sum4cuda3std6ranges3__45__cpo5beginE:
	.zero		1
	.type		_ZN29_INTERNAL_b2167a01_4_k_cu_Sum4cuda3std3__45__cpo5crendE,@object
	.size		_ZN29_INTERNAL_b2167a01_4_k_cu_Sum4cuda3std3__45__cpo5crendE,(_ZN29_INTERNAL_b2167a01_4_k_cu_Sum4cuda3std6ranges3__45__cpo4dataE - _ZN29_INTERNAL_b2167a01_4_k_cu_Sum4cuda3std3__45__cpo5crendE)
_ZN29_INTERNAL_b2167a01_4_k_cu_Sum4cuda3std3__45__cpo5crendE:
	.zero		1
	.type		_ZN29_INTERNAL_b2167a01_4_k_cu_Sum4cuda3std6ranges3__45__cpo4dataE,@object
	.size		_ZN29_INTERNAL_b2167a01_4_k_cu_Sum4cuda3std6ranges3__45__cpo4dataE,(_ZN29_INTERNAL_b2167a01_4_k_cu_Sum6thrust24THRUST_300001_SM_1000_NS12placeholders2_7E - _ZN29_INTERNAL_b2167a01_4_k_cu_Sum4cuda3std6ranges3__45__cpo4dataE)
_ZN29_INTERNAL_b2167a01_4_k_cu_Sum4cuda3std6ranges3__45__cpo4dataE:
	.zero		1
	.type		_ZN29_INTERNAL_b2167a01_4_k_cu_Sum6thrust24THRUST_300001_SM_1000_NS12placeholders2_7E,@object
	.size		_ZN29_INTERNAL_b2167a01_4_k_cu_Sum6thrust24THRUST_300001_SM_1000_NS12placeholders2_7E,(_ZN29_INTERNAL_b2167a01_4_k_cu_Sum4cuda3std3__45__cpo4cendE - _ZN29_INTERNAL_b2167a01_4_k_cu_Sum6thrust24THRUST_300001_SM_1000_NS12placeholders2_7E)
_ZN29_INTERNAL_b2167a01_4_k_cu_Sum6thrust24THRUST_300001_SM_1000_NS12placeholders2_7E:
	.zero		1
	.type		_ZN29_INTERNAL_b2167a01_4_k_cu_Sum4cuda3std3__45__cpo4cendE,@object
	.size		_ZN29_INTERNAL_b2167a01_4_k_cu_Sum4cuda3std3__45__cpo4cendE,(_ZN29_INTERNAL_b2167a01_4_k_cu_Sum4cuda3std6ranges3__45__cpo7advanceE - _ZN29_INTERNAL_b2167a01_4_k_cu_Sum4cuda3std3__45__cpo4cendE)
_ZN29_INTERNAL_b2167a01_4_k_cu_Sum4cuda3std3__45__cpo4cendE:
	.zero		1
	.type		_ZN29_INTERNAL_b2167a01_4_k_cu_Sum4cuda3std6ranges3__45__cpo7advanceE,@object
	.size		_ZN29_INTERNAL_b2167a01_4_k_cu_Sum4cuda3std6ranges3__45__cpo7advanceE,(_ZN29_INTERNAL_b2167a01_4_k_cu_Sum4cuda3std3__47nulloptE - _ZN29_INTERNAL_b2167a01_4_k_cu_Sum4cuda3std6ranges3__45__cpo7advanceE)
_ZN29_INTERNAL_b2167a01_4_k_cu_Sum4cuda3std6ranges3__45__cpo7advanceE:
	.zero		1
	.type		_ZN29_INTERNAL_b2167a01_4_k_cu_Sum4cuda3std3__47nulloptE,@object
	.size		_ZN29_INTERNAL_b2167a01_4_k_cu_Sum4cuda3std3__47nulloptE,(_ZN29_INTERNAL_b2167a01_4_k_cu_Sum4cuda3std6ranges3__45__cpo8distanceE - _ZN29_INTERNAL_b2167a01_4_k_cu_Sum4cuda3std3__47nulloptE)
_ZN29_INTERNAL_b2167a01_4_k_cu_Sum4cuda3std3__47nulloptE:
	.zero		1
	.type		_ZN29_INTERNAL_b2167a01_4_k_cu_Sum4cuda3std6ranges3__45__cpo8distanceE,@object
	.size		_ZN29_INTERNAL_b2167a01_4_k_cu_Sum4cuda3std6ranges3__45__cpo8distanceE,(_ZN29_INTERNAL_b2167a01_4_k_cu_Sum6thrust24THRUST_300001_SM_1000_NS12placeholders2_6E - _ZN29_INTERNAL_b2167a01_4_k_cu_Sum4cuda3std6ranges3__45__cpo8distanceE)
_ZN29_INTERNAL_b2167a01_4_k_cu_Sum4cuda3std6ranges3__45__cpo8distanceE:
	.zero		1
	.type		_ZN29_INTERNAL_b2167a01_4_k_cu_Sum6thrust24THRUST_300001_SM_1000_NS12placeholders2_6E,@object
	.size		_ZN29_INTERNAL_b2167a01_4_k_cu_Sum6thrust24THRUST_300001_SM_1000_NS12placeholders2_6E,(_ZN29_INTERNAL_b2167a01_4_k_cu_Sum4cuda3std3__45__cpo6cbeginE - _ZN29_INTERNAL_b2167a01_4_k_cu_Sum6thrust24THRUST_300001_SM_1000_NS12placeholders2_6E)
_ZN29_INTERNAL_b2167a01_4_k_cu_Sum6thrust24THRUST_300001_SM_1000_NS12placeholders2_6E:
	.zero		1
	.type		_ZN29_INTERNAL_b2167a01_4_k_cu_Sum4cuda3std3__45__cpo6cbeginE,@object
	.size		_ZN29_INTERNAL_b2167a01_4_k_cu_Sum4cuda3std3__45__cpo6cbeginE,(_ZN29_INTERNAL_b2167a01_4_k_cu_Sum4cuda3std6ranges3__45__cpo4cendE - _ZN29_INTERNAL_b2167a01_4_k_cu_Sum4cuda3std3__45__cpo6cbeginE)
_ZN29_INTERNAL_b2167a01_4_k_cu_Sum4cuda3std3__45__cpo6cbeginE:
	.zero		1
	.type		_ZN29_INTERNAL_b2167a01_4_k_cu_Sum4cuda3std6ranges3__45__cpo4cendE,@object
	.size		_ZN29_INTERNAL_b2167a01_4_k_cu_Sum4cuda3std6ranges3__45__cpo4cendE,(_ZN29_INTERNAL_b2167a01_4_k_cu_Sum4cuda3std3__420unreachable_sentinelE - _ZN29_INTERNAL_b2167a01_4_k_cu_Sum4cuda3std6ranges3__45__cpo4cendE)
_ZN29_INTERNAL_b2167a01_4_k_cu_Sum4cuda3std6ranges3__45__cpo4cendE:
	.zero		1
	.type		_ZN29_INTERNAL_b2167a01_4_k_cu_Sum4cuda3std3__420unreachable_sentinelE,@object
	.size		_ZN29_INTERNAL_b2167a01_4_k_cu_Sum4cuda3std3__420unreachable_sentinelE,(_ZN29_INTERNAL_b2167a01_4_k_cu_Sum4cuda3std6ranges3__45__cpo5ssizeE - _ZN29_INTERNAL_b2167a01_4_k_cu_Sum4cuda3std3__420unreachable_sentinelE)
_ZN29_INTERNAL_b2167a01_4_k_cu_Sum4cuda3std3__420unreachable_sentinelE:
	.zero		1
	.type		_ZN29_INTERNAL_b2167a01_4_k_cu_Sum4cuda3std6ranges3__45__cpo5ssizeE,@object
	.size		_ZN29_INTERNAL_b2167a01_4_k_cu_Sum4cuda3std6ranges3__45__cpo5ssizeE,(_ZN29_INTERNAL_b2167a01_4_k_cu_Sum6thrust24THRUST_300001_SM_1000_NS12placeholders3_10E - _ZN29_INTERNAL_b2167a01_4_k_cu_Sum4cuda3std6ranges3__45__cpo5ssizeE)
_ZN29_INTERNAL_b2167a01_4_k_cu_Sum4cuda3std6ranges3__45__cpo5ssizeE:
	.zero		1
	.type		_ZN29_INTERNAL_b2167a01_4_k_cu_Sum6thrust24THRUST_300001_SM_1000_NS12placeholders3_10E,@object
	.size		_ZN29_INTERNAL_b2167a01_4_k_cu_Sum6thrust24THRUST_300001_SM_1000_NS12placeholders3_10E,(_ZN29_INTERNAL_b2167a01_4_k_cu_Sum4cuda3std3__45__cpo7crbeginE - _ZN29_INTERNAL_b2167a01_4_k_cu_Sum6thrust24THRUST_300001_SM_1000_NS12placeholders3_10E)
_ZN29_INTERNAL_b2167a01_4_k_cu_Sum6thrust24THRUST_300001_SM_1000_NS12placeholders3_10E:
	.zero		1
	.type		_ZN29_INTERNAL_b2167a01_4_k_cu_Sum4cuda3std3__45__cpo7crbeginE,@object
	.size		_ZN29_INTERNAL_b2167a01_4_k_cu_Sum4cuda3std3__45__cpo7crbeginE,(_ZN29_INTERNAL_b2167a01_4_k_cu_Sum4cuda3std6ranges3__45__cpo4prevE - _ZN29_INTERNAL_b2167a01_4_k_cu_Sum4cuda3std3__45__cpo7crbeginE)
_ZN29_INTERNAL_b2167a01_4_k_cu_Sum4cuda3std3__45__cpo7crbeginE:
	.zero		1
	.type		_ZN29_INTERNAL_b2167a01_4_k_cu_Sum4cuda3std6ranges3__45__cpo4prevE,@object
	.size		_ZN29_INTERNAL_b2167a01_4_k_cu_Sum4cuda3std6ranges3__45__cpo4prevE,(_ZN29_INTERNAL_b2167a01_4_k_cu_Sum4cuda3std6ranges3__45__cpo9iter_moveE - _ZN29_INTERNAL_b2167a01_4_k_cu_Sum4cuda3std6ranges3__45__cpo4prevE)
_ZN29_INTERNAL_b2167a01_4_k_cu_Sum4cuda3std6ranges3__45__cpo4prevE:
	.zero		1
	.type		_ZN29_INTERNAL_b2167a01_4_k_cu_Sum4cuda3std6ranges3__45__cpo9iter_moveE,@object
	.size		_ZN29_INTERNAL_b2167a01_4_k_cu_Sum4cuda3std6ranges3__45__cpo9iter_moveE,(_ZN29_INTERNAL_b2167a01_4_k_cu_Sum6thrust24THRUST_300001_SM_1000_NS12placeholders2_2E - _ZN29_INTERNAL_b2167a01_4_k_cu_Sum4cuda3std6ranges3__45__cpo9iter_moveE)
_ZN29_INTERNAL_b2167a01_4_k_cu_Sum4cuda3std6ranges3__45__cpo9iter_moveE:
	.zero		1
	.type		_ZN29_INTERNAL_b2167a01_4_k_cu_Sum6thrust24THRUST_300001_SM_1000_NS12placeholders2_2E,@object
	.size		_ZN29_INTERNAL_b2167a01_4_k_cu_Sum6thrust24THRUST_300001_SM_1000_NS12placeholders2_2E,(_ZN29_INTERNAL_b2167a01_4_k_cu_Sum6thrust24THRUST_300001_SM_1000_NS12placeholders2_4E - _ZN29_INTERNAL_b2167a01_4_k_cu_Sum6thrust24THRUST_300001_SM_1000_NS12placeholders2_2E)
_ZN29_INTERNAL_b2167a01_4_k_cu_Sum6thrust24THRUST_300001_SM_1000_NS12placeholders2_2E:
	.zero		1
	.type		_ZN29_INTERNAL_b2167a01_4_k_cu_Sum6thrust24THRUST_300001_SM_1000_NS12placeholders2_4E,@object
	.size		_ZN29_INTERNAL_b2167a01_4_k_cu_Sum6thrust24THRUST_300001_SM_1000_NS12placeholders2_4E,(_ZN29_INTERNAL_b2167a01_4_k_cu_Sum4cuda3std3__45__cpo5beginE - _ZN29_INTERNAL_b2167a01_4_k_cu_Sum6thrust24THRUST_300001_SM_1000_NS12placeholders2_4E)
_ZN29_INTERNAL_b2167a01_4_k_cu_Sum6thrust24THRUST_300001_SM_1000_NS12placeholders2_4E:
	.zero		1
	.type		_ZN29_INTERNAL_b2167a01_4_k_cu_Sum4cuda3std3__45__cpo5beginE,@object
	.size		_ZN29_INTERNAL_b2167a01_4_k_cu_Sum4cuda3std3__45__cpo5beginE,(_ZN29_INTERNAL_b2167a01_4_k_cu_Sum4cuda3std6ranges3__45__cpo3endE - _ZN29_INTERNAL_b2167a01_4_k_cu_Sum4cuda3std3__45__cpo5beginE)
_ZN29_INTERNAL_b2167a01_4_k_cu_Sum4cuda3std3__45__cpo5beginE:
	.zero		1
	.type		_ZN29_INTERNAL_b2167a01_4_k_cu_Sum4cuda3std6ranges3__45__cpo3endE,@object
	.size		_ZN29_INTERNAL_b2167a01_4_k_cu_Sum4cuda3std6ranges3__45__cpo3endE,(_ZN29_INTERNAL_b2167a01_4_k_cu_Sum4cuda3std3__419piecewise_constructE - _ZN29_INTERNAL_b2167a01_4_k_cu_Sum4cuda3std6ranges3__45__cpo3endE)
_ZN29_INTERNAL_b2167a01_4_k_cu_Sum4cuda3std6ranges3__45__cpo3endE:
	.zero		1
	.type		_ZN29_INTERNAL_b2167a01_4_k_cu_Sum4cuda3std3__419piecewise_constructE,@object
	.size		_ZN29_INTERNAL_b2167a01_4_k_cu_Sum4cuda3std3__419piecewise_constructE,(_ZN29_INTERNAL_b2167a01_4_k_cu_Sum4cuda3std6ranges3__45__cpo5cdataE - _ZN29_INTERNAL_b2167a01_4_k_cu_Sum4cuda3std3__419piecewise_constructE)
_ZN29_INTERNAL_b2167a01_4_k_cu_Sum4cuda3std3__419piecewise_constructE:
	.zero		1
	.type		_ZN29_INTERNAL_b2167a01_4_k_cu_Sum4cuda3std6ranges3__45__cpo5cdataE,@object
	.size		_ZN29_INTERNAL_b2167a01_4_k_cu_Sum4cuda3std6ranges3__45__cpo5cdataE,(_ZN29_INTERNAL_b2167a01_4_k_cu_Sum6thrust24THRUST_300001_SM_1000_NS12placeholders2_8E - _ZN29_INTERNAL_b2167a01_4_k_cu_Sum4cuda3std6ranges3__45__cpo5cdataE)
_ZN29_INTERNAL_b2167a01_4_k_cu_Sum4cuda3std6ranges3__45__cpo5cdataE:
	.zero		1
	.type		_ZN29_INTERNAL_b2167a01_4_k_cu_Sum6thrust24THRUST_300001_SM_1000_NS12placeholders2_8E,@object
	.size		_ZN29_INTERNAL_b2167a01_4_k_cu_Sum6thrust24THRUST_300001_SM_1000_NS12placeholders2_8E,(_ZN29_INTERNAL_b2167a01_4_k_cu_Sum4cuda3std3__45__cpo6rbeginE - _ZN29_INTERNAL_b2167a01_4_k_cu_Sum6thrust24THRUST_300001_SM_1000_NS12placeholders2_8E)
_ZN29_INTERNAL_b2167a01_4_k_cu_Sum6thrust24THRUST_300001_SM_1000_NS12placeholders2_8E:
	.zero		1
	.type		_ZN29_INTERNAL_b2167a01_4_k_cu_Sum4cuda3std3__45__cpo6rbeginE,@object
	.size		_ZN29_INTERNAL_b2167a01_4_k_cu_Sum4cuda3std3__45__cpo6rbeginE,(_ZN29_INTERNAL_b2167a01_4_k_cu_Sum4cuda3std6ranges3__45__cpo9iter_swapE - _ZN29_INTERNAL_b2167a01_4_k_cu_Sum4cuda3std3__45__cpo6rbeginE)
_ZN29_INTERNAL_b2167a01_4_k_cu_Sum4cuda3std3__45__cpo6rbeginE:
	.zero		1
	.type		_ZN29_INTERNAL_b2167a01_4_k_cu_Sum4cuda3std6ranges3__45__cpo9iter_swapE,@object
	.size		_ZN29_INTERNAL_b2167a01_4_k_cu_Sum4cuda3std6ranges3__45__cpo9iter_swapE,(_ZN29_INTERNAL_b2167a01_4_k_cu_Sum4cuda3std3__48unexpectE - _ZN29_INTERNAL_b2167a01_4_k_cu_Sum4cuda3std6ranges3__45__cpo9iter_swapE)
_ZN29_INTERNAL_b2167a01_4_k_cu_Sum4cuda3std6ranges3__45__cpo9iter_swapE:
	.zero		1
	.type		_ZN29_INTERNAL_b2167a01_4_k_cu_Sum4cuda3std3__48unexpectE,@object
	.size		_ZN29_INTERNAL_b2167a01_4_k_cu_Sum4cuda3std3__48unexpectE,(_ZN29_INTERNAL_b2167a01_4_k_cu_Sum6thrust24THRUST_300001_SM_1000_NS6system6detail10sequential3seqE - _ZN29_INTERNAL_b2167a01_4_k_cu_Sum4cuda3std3__48unexpectE)
_ZN29_INTERNAL_b2167a01_4_k_cu_Sum4cuda3std3__48unexpectE:
	.zero		1
	.type		_ZN29_INTERNAL_b2167a01_4_k_cu_Sum6thrust24THRUST_300001_SM_1000_NS6system6detail10sequential3seqE,@object
	.size		_ZN29_INTERNAL_b2167a01_4_k_cu_Sum6thrust24THRUST_300001_SM_1000_NS6system6detail10sequential3seqE,(.L_29 - _ZN29_INTERNAL_b2167a01_4_k_cu_Sum6thrust24THRUST_300001_SM_1000_NS6system6detail10sequential3seqE)
_ZN29_INTERNAL_b2167a01_4_k_cu_Sum6thrust24THRUST_300001_SM_1000_NS6system6detail10sequential3seqE:
	.zero		1
.L_29:


//--------------------- .nv.shared.Sum            --------------------------
	.section	.nv.shared.Sum,"aw",@nobits
	.sectionflags	@""
	.align	4
.nv.shared.Sum:
	.zero		1068


//--------------------- .nv.constant0._ZN3cub18CUB_300001_SM_10006detail11EmptyKernelIvEEvv --------------------------
	.section	.nv.constant0._ZN3cub18CUB_300001_SM_10006detail11EmptyKernelIvEEvv,"a",@progbits
	.sectionflags	@""
	.align	4
.nv.constant0._ZN3cub18CUB_300001_SM_10006detail11EmptyKernelIvEEvv:
	.zero		896


//--------------------- .nv.constant0.Sum         --------------------------
	.section	.nv.constant0.Sum,"a",@progbits
	.sectionflags	@""
	.align	4
.nv.constant0.Sum:
	.zero		920


//--------------------- SYMBOLS --------------------------

	.type		.nv.reservedSmem.offset0,@object
	.size		.nv.reservedSmem.offset0,0x4
	.type		.nv.reservedSmem.cap,@object
	.size		.nv.reservedSmem.cap,0x4
